//
// Generated by NVIDIA NVVM Compiler
//
// Compiler Build ID: CL-36424714
// Cuda compilation tools, release 13.0, V13.0.88
// Based on NVVM 20.0.0
//

.version 9.0
.target sm_100
.address_size 64

	// .globl	_Z15branch_div_testiPiPf

.visible .entry _Z15branch_div_testiPiPf(
	.param .u32 _Z15branch_div_testiPiPf_param_0,
	.param .u64 .ptr .align 1 _Z15branch_div_testiPiPf_param_1,
	.param .u64 .ptr .align 1 _Z15branch_div_testiPiPf_param_2
)
{
	.reg .pred 	%p<12>;
	.reg .b32 	%r<79>;
	.reg .b32 	%f<30>;
	.reg .b64 	%rd<9>;
	.reg .b64 	%fd<11>;

	ld.param.u32 	%r30, [_Z15branch_div_testiPiPf_param_0];
	ld.param.u64 	%rd1, [_Z15branch_div_testiPiPf_param_1];
	ld.param.u64 	%rd2, [_Z15branch_div_testiPiPf_param_2];
	mov.u32 	%r31, %ctaid.x;
	mov.u32 	%r32, %ntid.x;
	mov.u32 	%r33, %tid.x;
	mad.lo.s32 	%r1, %r31, %r32, %r33;
	setp.ge.s32 	%p1, %r1, %r30;
	@%p1 bra 	$L__BB0_9;
	cvta.to.global.u64 	%rd3, %rd1;
	mul.wide.s32 	%rd4, %r1, 4;
	add.s64 	%rd5, %rd3, %rd4;
	ld.global.u32 	%r2, [%rd5];
	setp.lt.s32 	%p2, %r2, 1;
	mov.f32 	%f29, 0f00000000;
	@%p2 bra 	$L__BB0_8;
	and.b32  	%r3, %r2, 3;
	setp.lt.u32 	%p3, %r2, 4;
	mov.f32 	%f29, 0f00000000;
	mov.b32 	%r78, 0;
	@%p3 bra 	$L__BB0_5;
	and.b32  	%r78, %r2, 2147483644;
	neg.s32 	%r74, %r78;
	mov.f32 	%f29, 0f00000000;
	mov.b32 	%r73, -3;
	mov.b32 	%r72, 3;
	mov.b32 	%r71, -2;
	mov.b32 	%r70, 2;
	mov.b32 	%r69, -1;
	mov.b32 	%r68, 1;
	mov.b32 	%r67, 0;
	mov.u32 	%r75, %r67;
$L__BB0_4:
	mul.hi.u32 	%r42, %r72, 613566757;
	sub.s32 	%r43, %r72, %r42;
	shr.u32 	%r44, %r43, 1;
	add.s32 	%r45, %r44, %r42;
	shr.u32 	%r46, %r45, 2;
	mad.lo.s32 	%r47, %r46, 7, %r73;
	mul.hi.u32 	%r48, %r70, 613566757;
	sub.s32 	%r49, %r70, %r48;
	shr.u32 	%r50, %r49, 1;
	add.s32 	%r51, %r50, %r48;
	shr.u32 	%r52, %r51, 2;
	mad.lo.s32 	%r53, %r52, 7, %r71;
	mul.hi.u32 	%r54, %r68, 613566757;
	sub.s32 	%r55, %r68, %r54;
	shr.u32 	%r56, %r55, 1;
	add.s32 	%r57, %r56, %r54;
	shr.u32 	%r58, %r57, 2;
	mad.lo.s32 	%r59, %r58, 7, %r69;
	mul.hi.u32 	%r60, %r75, 613566757;
	sub.s32 	%r61, %r75, %r60;
	shr.u32 	%r62, %r61, 1;
	add.s32 	%r63, %r62, %r60;
	shr.u32 	%r64, %r63, 2;
	mad.lo.s32 	%r65, %r64, 7, %r67;
	setp.eq.s32 	%p4, %r65, 0;
	cvt.f64.f32 	%fd1, %f29;
	add.f64 	%fd2, %fd1, 0dBFF199999999999A;
	cvt.rn.f32.f64 	%f12, %fd2;
	add.f32 	%f13, %f29, 0f40000000;
	selp.f32 	%f14, %f12, %f13, %p4;
	setp.eq.s32 	%p5, %r59, 0;
	cvt.f64.f32 	%fd3, %f14;
	add.f64 	%fd4, %fd3, 0dBFF199999999999A;
	cvt.rn.f32.f64 	%f15, %fd4;
	add.f32 	%f16, %f14, 0f40000000;
	selp.f32 	%f17, %f15, %f16, %p5;
	setp.eq.s32 	%p6, %r53, 0;
	cvt.f64.f32 	%fd5, %f17;
	add.f64 	%fd6, %fd5, 0dBFF199999999999A;
	cvt.rn.f32.f64 	%f18, %fd6;
	add.f32 	%f19, %f17, 0f40000000;
	selp.f32 	%f20, %f18, %f19, %p6;
	setp.eq.s32 	%p7, %r47, 0;
	cvt.f64.f32 	%fd7, %f20;
	add.f64 	%fd8, %fd7, 0dBFF199999999999A;
	cvt.rn.f32.f64 	%f21, %fd8;
	add.f32 	%f22, %f20, 0f40000000;
	selp.f32 	%f29, %f21, %f22, %p7;
	add.s32 	%r75, %r75, 4;
	add.s32 	%r74, %r74, 4;
	add.s32 	%r73, %r73, -4;
	add.s32 	%r72, %r72, 4;
	add.s32 	%r71, %r71, -4;
	add.s32 	%r70, %r70, 4;
	add.s32 	%r69, %r69, -4;
	add.s32 	%r68, %r68, 4;
	add.s32 	%r67, %r67, -4;
	setp.ne.s32 	%p8, %r74, 0;
	@%p8 bra 	$L__BB0_4;
$L__BB0_5:
	setp.eq.s32 	%p9, %r3, 0;
	@%p9 bra 	$L__BB0_8;
	neg.s32 	%r77, %r3;
$L__BB0_7:
	.pragma "nounroll";
	mul.lo.s32 	%r66, %r78, -1227133513;
	setp.lt.u32 	%p10, %r66, 613566757;
	cvt.f64.f32 	%fd9, %f29;
	add.f64 	%fd10, %fd9, 0dBFF199999999999A;
	cvt.rn.f32.f64 	%f23, %fd10;
	add.f32 	%f24, %f29, 0f40000000;
	selp.f32 	%f29, %f23, %f24, %p10;
	add.s32 	%r78, %r78, 1;
	add.s32 	%r77, %r77, 1;
	setp.ne.s32 	%p11, %r77, 0;
	@%p11 bra 	$L__BB0_7;
$L__BB0_8:
	cvta.to.global.u64 	%rd6, %rd2;
	add.s64 	%rd8, %rd6, %rd4;
	st.global.f32 	[%rd8], %f29;
$L__BB0_9:
	ret;

}


// ===== COMPILED SASS (sm_100) =====

	.target	sm_100

	.elftype	@"ET_EXEC"


//--------------------- .note.nv.tkinfo           --------------------------
	.section	.note.nv.tkinfo,"",@"SHT_NOTE"
	.sectionflags	@"SHF_NOTE_NV_TKINFO"
	.tkinfo
        /*0018*/ 	.word	0x00000002
        /*0030*/ 	.string	""
        /*0030*/ 	.string	"ptxas"
        /*0030*/ 	.string	"Cuda compilation tools, release 13.0, V13.0.88"
        /*0030*/ 	.string	"Build cuda_13.0.r13.0/compiler.36424714_0"
        /*0030*/ 	.string	"-arch sm_100 -m 64 "



//--------------------- .note.nv.cuinfo           --------------------------
	.section	.note.nv.cuinfo,"",@"SHT_NOTE"
	.sectionflags	@"SHF_NOTE_NV_CUINFO"
        /*0018*/ 	.short	0x0002
        /*001a*/ 	.short	0x0064
        /*001c*/ 	.short	0x0082
	.zero		2


//--------------------- .nv.info                  --------------------------
	.section	.nv.info,"",@"SHT_CUDA_INFO"
	.align	4


	//----- nvinfo : EIATTR_REGCOUNT
	.align		4
        /*0000*/ 	.byte	0x04, 0x2f
        /*0002*/ 	.short	(.L_1 - .L_0)
	.align		4
.L_0:
        /*0004*/ 	.word	index@(_Z15branch_div_testiPiPf)
        /*0008*/ 	.word	0x00000019


	//----- nvinfo : EIATTR_FRAME_SIZE
	.align		4
.L_1:
        /*000c*/ 	.byte	0x04, 0x11
        /*000e*/ 	.short	(.L_3 - .L_2)
	.align		4
.L_2:
        /*0010*/ 	.word	index@(_Z15branch_div_testiPiPf)
        /*0014*/ 	.word	0x00000000


	//----- nvinfo : EIATTR_MIN_STACK_SIZE
	.align		4
.L_3:
        /*0018*/ 	.byte	0x04, 0x12
        /*001a*/ 	.short	(.L_5 - .L_4)
	.align		4
.L_4:
        /*001c*/ 	.word	index@(_Z15branch_div_testiPiPf)
        /*0020*/ 	.word	0x00000000
.L_5:


//--------------------- .nv.compat                --------------------------
	.section	.nv.compat,"",@"SHT_CUDA_COMPAT_INFO"
	.align	4
        /*0000*/ 	.byte	0x02, 0x09, 0x00, 0x00, 0x02, 0x02, 0x01, 0x00, 0x02, 0x05, 0x05, 0x00, 0x03, 0x07, 0x01, 0x01
        /*0010*/ 	.byte	0x02, 0x03, 0x00, 0x00, 0x02, 0x06, 0x01, 0x00, 0x04, 0x0b, 0x08, 0x00, 0x01, 0x00, 0x00, 0x00
        /*0020*/ 	.byte	0x00, 0x00, 0x00, 0x00


//--------------------- .nv.info._Z15branch_div_testiPiPf --------------------------
	.section	.nv.info._Z15branch_div_testiPiPf,"",@"SHT_CUDA_INFO"
	.sectionflags	@""
	.align	4


	//----- nvinfo : EIATTR_CUDA_API_VERSION
	.align		4
        /*0000*/ 	.byte	0x04, 0x37
        /*0002*/ 	.short	(.L_7 - .L_6)
.L_6:
        /*0004*/ 	.word	0x00000082


	//----- nvinfo : EIATTR_KPARAM_INFO
	.align		4
.L_7:
        /*0008*/ 	.byte	0x04, 0x17
        /*000a*/ 	.short	(.L_9 - .L_8)
.L_8:
        /*000c*/ 	.word	0x00000000
        /*0010*/ 	.short	0x0002
        /*0012*/ 	.short	0x0010
        /*0014*/ 	.byte	0x00, 0xf5, 0x21, 0x00


	//----- nvinfo : EIATTR_KPARAM_INFO
	.align		4
.L_9:
        /*0018*/ 	.byte	0x04, 0x17
        /*001a*/ 	.short	(.L_11 - .L_10)
.L_10:
        /*001c*/ 	.word	0x00000000
        /*0020*/ 	.short	0x0001
        /*0022*/ 	.short	0x0008
        /*0024*/ 	.byte	0x00, 0xf5, 0x21, 0x00


	//----- nvinfo : EIATTR_KPARAM_INFO
	.align		4
.L_11:
        /*0028*/ 	.byte	0x04, 0x17
        /*002a*/ 	.short	(.L_13 - .L_12)
.L_12:
        /*002c*/ 	.word	0x00000000
        /*0030*/ 	.short	0x0000
        /*0032*/ 	.short	0x0000
        /*0034*/ 	.byte	0x00, 0xf0, 0x11, 0x00


	//----- nvinfo : EIATTR_SPARSE_MMA_MASK
	.align		4
.L_13:
        /*0038*/ 	.byte	0x03, 0x50
        /*003a*/ 	.short	0x0000


	//----- nvinfo : EIATTR_MAXREG_COUNT
	.align		4
        /*003c*/ 	.byte	0x03, 0x1b
        /*003e*/ 	.short	0x00ff


	//----- nvinfo : EIATTR_MERCURY_ISA_VERSION
	.align		4
        /*0040*/ 	.byte	0x03, 0x5f
        /*0042*/ 	.short	0x0101


	//----- nvinfo : EIATTR_VRC_CTA_INIT_COUNT
	.align		4
        /*0044*/ 	.byte	0x02, 0x4a
	.zero		1
	.zero		1


	//----- nvinfo : EIATTR_EXIT_INSTR_OFFSETS
	.align		4
        /*0048*/ 	.byte	0x04, 0x1c
        /*004a*/ 	.short	(.L_15 - .L_14)


	//   ....[0]....
.L_14:
        /*004c*/ 	.word	0x00000070


	//   ....[1]....
        /*0050*/ 	.word	0x000006b0


	//----- nvinfo : EIATTR_CRS_STACK_SIZE
	.align		4
.L_15:
        /*0054*/ 	.byte	0x04, 0x1e
        /*0056*/ 	.short	(.L_17 - .L_16)
.L_16:
        /*0058*/ 	.word	0x00000000


	//----- nvinfo : EIATTR_CBANK_PARAM_SIZE
	.align		4
.L_17:
        /*005c*/ 	.byte	0x03, 0x19
        /*005e*/ 	.short	0x0018


	//----- nvinfo : EIATTR_PARAM_CBANK
	.align		4
        /*0060*/ 	.byte	0x04, 0x0a
        /*0062*/ 	.short	(.L_19 - .L_18)
	.align		4
.L_18:
        /*0064*/ 	.word	index@(.nv.constant0._Z15branch_div_testiPiPf)
        /*0068*/ 	.short	0x0380
        /*006a*/ 	.short	0x0018


	//----- nvinfo : EIATTR_SW_WAR
	.align		4
.L_19:
        /*006c*/ 	.byte	0x04, 0x36
        /*006e*/ 	.short	(.L_21 - .L_20)
.L_20:
        /*0070*/ 	.word	0x00000008
.L_21:


//--------------------- .nv.callgraph             --------------------------
	.section	.nv.callgraph,"",@"SHT_CUDA_CALLGRAPH"
	.align	4
	.sectionentsize	8
	.align		4
        /*0000*/ 	.word	0x00000000
	.align		4
        /*0004*/ 	.word	0xffffffff
	.align		4
        /*0008*/ 	.word	0x00000000
	.align		4
        /*000c*/ 	.word	0xfffffffe
	.align		4
        /*0010*/ 	.word	0x00000000
	.align		4
        /*0014*/ 	.word	0xfffffffd
	.align		4
        /*0018*/ 	.word	0x00000000
	.align		4
        /*001c*/ 	.word	0xfffffffc


//--------------------- .text._Z15branch_div_testiPiPf --------------------------
	.section	.text._Z15branch_div_testiPiPf,"ax",@progbits
	.align	128
        .global         _Z15branch_div_testiPiPf
        .type           _Z15branch_div_testiPiPf,@function
        .size           _Z15branch_div_testiPiPf,(.L_x_7 - _Z15branch_div_testiPiPf)
        .other          _Z15branch_div_testiPiPf,@"STO_CUDA_ENTRY STV_DEFAULT"
_Z15branch_div_testiPiPf:
.text._Z15branch_div_testiPiPf:
[----:B------:R-:W-:Y:S01]  /*0000*/  LDC R1, c[0x0][0x37c] ;  /* 0x0000df00ff017b82 */ /* 0x000fe20000000800 */
[----:B------:R-:W0:Y:S07]  /*0010*/  S2R R3, SR_TID.X ;  /* 0x0000000000037919 */ /* 0x000e2e0000002100 */
[----:B------:R-:W0:Y:S01]  /*0020*/  S2UR UR4, SR_CTAID.X ;  /* 0x00000000000479c3 */ /* 0x000e220000002500 */
[----:B------:R-:W1:Y:S07]  /*0030*/  LDCU UR5, c[0x0][0x380] ;  /* 0x00007000ff0577ac */ /* 0x000e6e0008000800 */
[----:B------:R-:W0:Y:S02]  /*0040*/  LDC R0, c[0x0][0x360] ;  /* 0x0000d800ff007b82 */ /* 0x000e240000000800 */
[----:B0-----:R-:W-:-:S05]  /*0050*/  IMAD R0, R0, UR4, R3 ;  /* 0x0000000400007c24 */ /* 0x001fca000f8e0203 */
[----:B-1----:R-:W-:-:S13]  /*0060*/  ISETP.GE.AND P0, PT, R0, UR5, PT ;  /* 0x0000000500007c0c */ /* 0x002fda000bf06270 */
[----:B------:R-:W-:Y:S05]  /*0070*/  @P0 EXIT ;  /* 0x000000000000094d */ /* 0x000fea0003800000 */
[----:B------:R-:W0:Y:S01]  /*0080*/  LDC.64 R2, c[0x0][0x388] ;  /* 0x0000e200ff027b82 */ /* 0x000e220000000a00 */
[----:B------:R-:W1:Y:S01]  /*0090*/  LDCU.64 UR4, c[0x0][0x358] ;  /* 0x00006b00ff0477ac */ /* 0x000e620008000a00 */
[----:B0-----:R-:W-:-:S05]  /*00a0*/  IMAD.WIDE R2, R0, 0x4, R2 ;  /* 0x0000000400027825 */ /* 0x001fca00078e0202 */
[----:B-1----:R-:W2:Y:S01]  /*00b0*/  LDG.E R4, desc[UR4][R2.64] ;  /* 0x0000000402047981 */ /* 0x002ea2000c1e1900 */
[----:B------:R-:W-:Y:S01]  /*00c0*/  BSSY.RECONVERGENT B0, `(.L_x_0) ;  /* 0x000005b000007945 */ /* 0x000fe20003800200 */
[----:B------:R-:W-:Y:S01]  /*00d0*/  IMAD.MOV.U32 R13, RZ, RZ, RZ ;  /* 0x000000ffff0d7224 */ /* 0x000fe200078e00ff */
[----:B--2---:R-:W-:-:S13]  /*00e0*/  ISETP.GE.AND P0, PT, R4, 0x1, PT ;  /* 0x000000010400780c */ /* 0x004fda0003f06270 */
[----:B------:R-:W-:Y:S05]  /*00f0*/  @!P0 BRA `(.L_x_1) ;  /* 0x00000004005c8947 */ /* 0x000fea0003800000 */
[C---:B------:R-:W-:Y:S01]  /*0100*/  ISETP.GE.U32.AND P1, PT, R4.reuse, 0x4, PT ;  /* 0x000000040400780c */ /* 0x040fe20003f26070 */
[----:B------:R-:W-:Y:S01]  /*0110*/  BSSY.RECONVERGENT B1, `(.L_x_2) ;  /* 0x0000046000017945 */ /* 0x000fe20003800200 */
[----:B------:R-:W-:Y:S01]  /*0120*/  LOP3.LUT R3, R4, 0x3, RZ, 0xc0, !PT ;  /* 0x0000000304037812 */ /* 0x000fe200078ec0ff */
[----:B------:R-:W-:Y:S02]  /*0130*/  HFMA2 R2, -RZ, RZ, 0, 0 ;  /* 0x00000000ff027431 */ /* 0x000fe400000001ff */
[----:B------:R-:W-:Y:S01]  /*0140*/  IMAD.MOV.U32 R13, RZ, RZ, RZ ;  /* 0x000000ffff0d7224 */ /* 0x000fe200078e00ff */
[----:B------:R-:W-:-:S07]  /*0150*/  ISETP.NE.AND P0, PT, R3, RZ, PT ;  /* 0x000000ff0300720c */ /* 0x000fce0003f05270 */
[----:B------:R-:W-:Y:S06]  /*0160*/  @!P1 BRA `(.L_x_3) ;  /* 0x0000000400009947 */ /* 0x000fec0003800000 */
[----:B------:R-:W-:Y:S01]  /*0170*/  LOP3.LUT R2, R4, 0x7ffffffc, RZ, 0xc0, !PT ;  /* 0x7ffffffc04027812 */ /* 0x000fe200078ec0ff */
[----:B------:R-:W-:Y:S01]  /*0180*/  IMAD.MOV.U32 R13, RZ, RZ, RZ ;  /* 0x000000ffff0d7224 */ /* 0x000fe200078e00ff */
[----:B------:R-:W-:Y:S01]  /*0190*/  MOV R9, 0x3 ;  /* 0x0000000300097802 */ /* 0x000fe20000000f00 */
[----:B------:R-:W-:Y:S01]  /*01a0*/  IMAD.MOV.U32 R10, RZ, RZ, -0x3 ;  /* 0xfffffffdff0a7424 */ /* 0x000fe200078e00ff */
[----:B------:R-:W-:Y:S01]  /*01b0*/  MOV R11, 0x2 ;  /* 0x00000002000b7802 */ /* 0x000fe20000000f00 */
[----:B------:R-:W-:Y:S01]  /*01c0*/  IMAD.MOV.U32 R4, RZ, RZ, -0x2 ;  /* 0xfffffffeff047424 */ /* 0x000fe200078e00ff */
[----:B------:R-:W-:Y:S01]  /*01d0*/  MOV R6, 0x1 ;  /* 0x0000000100067802 */ /* 0x000fe20000000f00 */
[----:B------:R-:W-:Y:S01]  /*01e0*/  IMAD.MOV.U32 R5, RZ, RZ, -0x1 ;  /* 0xffffffffff057424 */ /* 0x000fe200078e00ff */
[----:B------:R-:W-:Y:S01]  /*01f0*/  MOV R8, RZ ;  /* 0x000000ff00087202 */ /* 0x000fe20000000f00 */
[----:B------:R-:W-:Y:S02]  /*0200*/  IMAD.MOV.U32 R7, RZ, RZ, RZ ;  /* 0x000000ffff077224 */ /* 0x000fe400078e00ff */
[----:B------:R-:W-:-:S07]  /*0210*/  IMAD.MOV R12, RZ, RZ, -R2 ;  /* 0x000000ffff0c7224 */ /* 0x000fce00078e0a02 */
.L_x_4:
[----:B------:R-:W-:Y:S01]  /*0220*/  IMAD.HI.U32 R17, R8, 0x24924925, RZ ;  /* 0x2492492508117827 */ /* 0x000fe200078e00ff */
[----:B------:R-:W0:Y:S01]  /*0230*/  F2F.F64.F32 R14, R13 ;  /* 0x0000000d000e7310 */ /* 0x000e220000201800 */
[----:B------:R-:W-:Y:S01]  /*0240*/  UMOV UR6, 0x9999999a ;  /* 0x9999999a00067882 */ /* 0x000fe20000000000 */
[----:B------:R-:W-:Y:S01]  /*0250*/  UMOV UR7, 0x3ff19999 ;  /* 0x3ff1999900077882 */ /* 0x000fe20000000000 */
[----:B------:R-:W-:Y:S01]  /*0260*/  IMAD.HI.U32 R19, R6, 0x24924925, RZ ;  /* 0x2492492506137827 */ /* 0x000fe200078e00ff */
[----:B------:R-:W-:Y:S02]  /*0270*/  IADD3 R16, PT, PT, -R17, R8, RZ ;  /* 0x0000000811107210 */ /* 0x000fe40007ffe1ff */
[----:B------:R-:W-:Y:S02]  /*0280*/  IADD3 R12, PT, PT, R12, 0x4, RZ ;  /* 0x000000040c0c7810 */ /* 0x000fe40007ffe0ff */
[----:B------:R-:W-:Y:S02]  /*0290*/  LEA.HI R16, R16, R17, RZ, 0x1f ;  /* 0x0000001110107211 */ /* 0x000fe400078ff8ff */
[----:B------:R-:W-:-:S02]  /*02a0*/  ISETP.NE.AND P2, PT, R12, RZ, PT ;  /* 0x000000ff0c00720c */ /* 0x000fc40003f45270 */
[----:B------:R-:W-:Y:S02]  /*02b0*/  SHF.R.U32.HI R18, RZ, 0x2, R16 ;  /* 0x00000002ff127819 */ /* 0x000fe40000011610 */
[----:B------:R-:W-:Y:S01]  /*02c0*/  IADD3 R8, PT, PT, R8, 0x4, RZ ;  /* 0x0000000408087810 */ /* 0x000fe20007ffe0ff */
[----:B0-----:R-:W-:Y:S02]  /*02d0*/  DADD R16, R14, -UR6 ;  /* 0x800000060e107e29 */ /* 0x001fe40008000000 */
[----:B------:R-:W-:Y:S01]  /*02e0*/  IMAD R18, R18, 0x7, R7 ;  /* 0x0000000712127824 */ /* 0x000fe200078e0207 */
[----:B------:R-:W-:-:S03]  /*02f0*/  IADD3 R7, PT, PT, R7, -0x4, RZ ;  /* 0xfffffffc07077810 */ /* 0x000fc60007ffe0ff */
[----:B------:R0:W1:Y:S01]  /*0300*/  F2F.F32.F64 R21, R16 ;  /* 0x0000001000157310 */ /* 0x0000620000301000 */
[----:B------:R-:W-:Y:S01]  /*0310*/  ISETP.NE.AND P1, PT, R18, RZ, PT ;  /* 0x000000ff1200720c */ /* 0x000fe20003f25270 */
[C---:B------:R-:W-:Y:S02]  /*0320*/  IMAD.IADD R18, R6.reuse, 0x1, -R19 ;  /* 0x0000000106127824 */ /* 0x040fe400078e0a13 */
[----:B------:R-:W-:-:S03]  /*0330*/  VIADD R6, R6, 0x4 ;  /* 0x0000000406067836 */ /* 0x000fc60000000000 */
[----:B------:R-:W-:Y:S01]  /*0340*/  LEA.HI R18, R18, R19, RZ, 0x1f ;  /* 0x0000001312127211 */ /* 0x000fe200078ff8ff */
[----:B0-----:R-:W-:-:S03]  /*0350*/  IMAD.HI.U32 R16, R11, 0x24924925, RZ ;  /* 0x249249250b107827 */ /* 0x001fc600078e00ff */
[----:B------:R-:W-:-:S03]  /*0360*/  SHF.R.U32.HI R20, RZ, 0x2, R18 ;  /* 0x00000002ff147819 */ /* 0x000fc60000011612 */
[----:B-1----:R-:W-:Y:S02]  /*0370*/  @P1 FADD R21, R13, 2 ;  /* 0x400000000d151421 */ /* 0x002fe40000000000 */
[----:B------:R-:W-:Y:S01]  /*0380*/  IMAD R20, R20, 0x7, R5 ;  /* 0x0000000714147824 */ /* 0x000fe200078e0205 */
[----:B------:R-:W-:Y:S01]  /*0390*/  IADD3 R13, PT, PT, -R16, R11, RZ ;  /* 0x0000000b100d7210 */ /* 0x000fe20007ffe1ff */
[----:B------:R-:W-:Y:S01]  /*03a0*/  VIADD R5, R5, 0xfffffffc ;  /* 0xfffffffc05057836 */ /* 0x000fe20000000000 */
[----:B------:R-:W0:Y:S01]  /*03b0*/  F2F.F64.F32 R14, R21 ;  /* 0x00000015000e7310 */ /* 0x000e220000201800 */
[----:B------:R-:W-:Y:S02]  /*03c0*/  IADD3 R11, PT, PT, R11, 0x4, RZ ;  /* 0x000000040b0b7810 */ /* 0x000fe40007ffe0ff */
[----:B------:R-:W-:Y:S02]  /*03d0*/  ISETP.NE.AND P1, PT, R20, RZ, PT ;  /* 0x000000ff1400720c */ /* 0x000fe40003f25270 */
[----:B------:R-:W-:-:S04]  /*03e0*/  LEA.HI R13, R13, R16, RZ, 0x1f ;  /* 0x000000100d0d7211 */ /* 0x000fc800078ff8ff */
[----:B------:R-:W-:-:S05]  /*03f0*/  SHF.R.U32.HI R13, RZ, 0x2, R13 ;  /* 0x00000002ff0d7819 */ /* 0x000fca000001160d */
[----:B------:R-:W-:Y:S01]  /*0400*/  IMAD R13, R13, 0x7, R4 ;  /* 0x000000070d0d7824 */ /* 0x000fe200078e0204 */
[----:B0-----:R-:W-:Y:S01]  /*0410*/  DADD R18, R14, -UR6 ;  /* 0x800000060e127e29 */ /* 0x001fe20008000000 */
[----:B------:R-:W-:-:S05]  /*0420*/  IADD3 R4, PT, PT, R4, -0x4, RZ ;  /* 0xfffffffc04047810 */ /* 0x000fca0007ffe0ff */
[----:B------:R0:W1:Y:S02]  /*0430*/  F2F.F32.F64 R22, R18 ;  /* 0x0000001200167310 */ /* 0x0000640000301000 */
[----:B0-----:R-:W-:-:S04]  /*0440*/  IMAD.HI.U32 R18, R9, 0x24924925, RZ ;  /* 0x2492492509127827 */ /* 0x001fc800078e00ff */
[----:B-1----:R-:W-:Y:S01]  /*0450*/  @P1 FADD R22, R21, 2 ;  /* 0x4000000015161421 */ /* 0x002fe20000000000 */
[----:B------:R-:W-:Y:S01]  /*0460*/  ISETP.NE.AND P1, PT, R13, RZ, PT ;  /* 0x000000ff0d00720c */ /* 0x000fe20003f25270 */
[C---:B------:R-:W-:Y:S02]  /*0470*/  IMAD.IADD R13, R9.reuse, 0x1, -R18 ;  /* 0x00000001090d7824 */ /* 0x040fe400078e0a12 */
[----:B------:R-:W0:Y:S01]  /*0480*/  F2F.F64.F32 R14, R22 ;  /* 0x00000016000e7310 */ /* 0x000e220000201800 */
[----:B------:R-:W-:Y:S02]  /*0490*/  VIADD R9, R9, 0x4 ;  /* 0x0000000409097836 */ /* 0x000fe40000000000 */
[----:B------:R-:W-:-:S04]  /*04a0*/  LEA.HI R13, R13, R18, RZ, 0x1f ;  /* 0x000000120d0d7211 */ /* 0x000fc800078ff8ff */
[----:B------:R-:W-:-:S05]  /*04b0*/  SHF.R.U32.HI R13, RZ, 0x2, R13 ;  /* 0x00000002ff0d7819 */ /* 0x000fca000001160d */
[----:B------:R-:W-:Y:S02]  /*04c0*/  IMAD R18, R13, 0x7, R10 ;  /* 0x000000070d127824 */ /* 0x000fe400078e020a */
[----:B------:R-:W-:Y:S01]  /*04d0*/  VIADD R10, R10, 0xfffffffc ;  /* 0xfffffffc0a0a7836 */ /* 0x000fe20000000000 */
[----:B0-----:R-:W-:-:S06]  /*04e0*/  DADD R16, R14, -UR6 ;  /* 0x800000060e107e29 */ /* 0x001fcc0008000000 */
[----:B------:R-:W0:Y:S02]  /*04f0*/  F2F.F32.F64 R20, R16 ;  /* 0x0000001000147310 */ /* 0x000e240000301000 */
[----:B0-----:R-:W-:Y:S01]  /*0500*/  @P1 FADD R20, R22, 2 ;  /* 0x4000000016141421 */ /* 0x001fe20000000000 */
[----:B------:R-:W-:-:S05]  /*0510*/  ISETP.NE.AND P1, PT, R18, RZ, PT ;  /* 0x000000ff1200720c */ /* 0x000fca0003f25270 */
[----:B------:R-:W0:Y:S02]  /*0520*/  F2F.F64.F32 R14, R20 ;  /* 0x00000014000e7310 */ /* 0x000e240000201800 */
[----:B0-----:R-:W-:-:S06]  /*0530*/  DADD R14, R14, -UR6 ;  /* 0x800000060e0e7e29 */ /* 0x001fcc0008000000 */
[----:B------:R-:W0:Y:S02]  /*0540*/  F2F.F32.F64 R13, R14 ;  /* 0x0000000e000d7310 */ /* 0x000e240000301000 */
[----:B0-----:R-:W-:Y:S01]  /*0550*/  @P1 FADD R13, R20, 2 ;  /* 0x40000000140d1421 */ /* 0x001fe20000000000 */
[----:B------:R-:W-:Y:S06]  /*0560*/  @P2 BRA `(.L_x_4) ;  /* 0xfffffffc002c2947 */ /* 0x000fec000383ffff */
.L_x_3:
[----:B------:R-:W-:Y:S05]  /*0570*/  BSYNC.RECONVERGENT B1 ;  /* 0x0000000000017941 */ /* 0x000fea0003800200 */
.L_x_2:
[----:B------:R-:W-:Y:S05]  /*0580*/  @!P0 BRA `(.L_x_1) ;  /* 0x0000000000388947 */ /* 0x000fea0003800000 */
[----:B------:R-:W-:-:S07]  /*0590*/  IMAD.MOV R3, RZ, RZ, -R3 ;  /* 0x000000ffff037224 */ /* 0x000fce00078e0a03 */
.L_x_5:
[----:B------:R-:W0:Y:S01]  /*05a0*/  F2F.F64.F32 R4, R13 ;  /* 0x0000000d00047310 */ /* 0x000e220000201800 */
[----:B------:R-:W-:Y:S01]  /*05b0*/  UMOV UR6, 0x9999999a ;  /* 0x9999999a00067882 */ /* 0x000fe20000000000 */
[----:B------:R-:W-:Y:S01]  /*05c0*/  UMOV UR7, 0x3ff19999 ;  /* 0x3ff1999900077882 */ /* 0x000fe20000000000 */
[C---:B------:R-:W-:Y:S01]  /*05d0*/  IMAD R6, R2.reuse, -0x49249249, RZ ;  /* 0xb6db6db702067824 */ /* 0x040fe200078e02ff */
[----:B------:R-:W-:Y:S01]  /*05e0*/  IADD3 R3, PT, PT, R3, 0x1, RZ ;  /* 0x0000000103037810 */ /* 0x000fe20007ffe0ff */
[----:B------:R-:W-:-:S03]  /*05f0*/  VIADD R2, R2, 0x1 ;  /* 0x0000000102027836 */ /* 0x000fc60000000000 */
[----:B------:R-:W-:Y:S02]  /*0600*/  ISETP.GE.U32.AND P0, PT, R6, 0x24924925, PT ;  /* 0x249249250600780c */ /* 0x000fe40003f06070 */
[----:B------:R-:W-:Y:S01]  /*0610*/  ISETP.NE.AND P1, PT, R3, RZ, PT ;  /* 0x000000ff0300720c */ /* 0x000fe20003f25270 */
[----:B0-----:R-:W-:-:S06]  /*0620*/  DADD R4, R4, -UR6 ;  /* 0x8000000604047e29 */ /* 0x001fcc0008000000 */
[----:B------:R-:W0:Y:S04]  /*0630*/  F2F.F32.F64 R7, R4 ;  /* 0x0000000400077310 */ /* 0x000e280000301000 */
[----:B0-----:R-:W-:-:S05]  /*0640*/  @P0 FADD R7, R13, 2 ;  /* 0x400000000d070421 */ /* 0x001fca0000000000 */
[----:B------:R-:W-:Y:S01]  /*0650*/  MOV R13, R7 ;  /* 0x00000007000d7202 */ /* 0x000fe20000000f00 */
[----:B------:R-:W-:Y:S06]  /*0660*/  @P1 BRA `(.L_x_5) ;  /* 0xfffffffc00cc1947 */ /* 0x000fec000383ffff */
.L_x_1:
[----:B------:R-:W-:Y:S05]  /*0670*/  BSYNC.RECONVERGENT B0 ;  /* 0x0000000000007941 */ /* 0x000fea0003800200 */
.L_x_0:
[----:B------:R-:W0:Y:S02]  /*0680*/  LDC.64 R2, c[0x0][0x390] ;  /* 0x0000e400ff027b82 */ /* 0x000e240000000a00 */
[----:B0-----:R-:W-:-:S05]  /*0690*/  IMAD.WIDE R2, R0, 0x4, R2 ;  /* 0x0000000400027825 */ /* 0x001fca00078e0202 */
[----:B------:R-:W-:Y:S01]  /*06a0*/  STG.E desc[UR4][R2.64], R13 ;  /* 0x0000000d02007986 */ /* 0x000fe2000c101904 */
[----:B------:R-:W-:Y:S05]  /*06b0*/  EXIT ;  /* 0x000000000000794d */ /* 0x000fea0003800000 */
.L_x_6:
[----:B------:R-:W-:-:S00]  /*06c0*/  BRA `(.L_x_6) ;  /* 0xfffffffc00fc7947 */ /* 0x000fc0000383ffff */
[----:B------:R-:W-:-:S00]  /*06d0*/  NOP ;  /* 0x0000000000007918 */ /* 0x000fc00000000000 */
        /* <DEDUP_REMOVED lines=10> */
.L_x_7:


//--------------------- .nv.shared.reserved.0     --------------------------
	.section	.nv.shared.reserved.0,"aw",@nobits
	.weak		__nv_reservedSMEM_offset_0_alias
	.size		__nv_reservedSMEM_offset_0_alias, 0, 64
	.other		__nv_reservedSMEM_offset_0_alias,@"STO_CUDA_RESERVED_SHARED STV_DEFAULT"
__nv_reservedSMEM_offset_0_alias:
	.zero		0
	.zero		64


//--------------------- .nv.constant0._Z15branch_div_testiPiPf --------------------------
	.section	.nv.constant0._Z15branch_div_testiPiPf,"a",@progbits
	.sectionflags	@""
	.align	4
.nv.constant0._Z15branch_div_testiPiPf:
	.zero		920


//--------------------- SYMBOLS --------------------------

	.type		.nv.reservedSmem.offset0,@object
	.size		.nv.reservedSmem.offset0,0x4
